	.headerflags	@"EF_CUDA_TEXMODE_UNIFIED EF_CUDA_64BIT_ADDRESS EF_CUDA_ACCELERATORS EF_CUDA_SM90 EF_CUDA_VIRTUAL_SM(EF_CUDA_SM90)"
	.elftype	@"ET_EXEC"


//--------------------- .nv.info                  --------------------------
	.section	.nv.info,"",@"SHT_CUDA_INFO"
	.align	4


	//----- nvinfo : EIATTR_REGCOUNT
	.align		4
        /*0000*/ 	.byte	0x04, 0x2f
        /*0002*/ 	.short	(.L_3 - .L_2)
	.align		4
.L_2:
        /*0004*/ 	.word	index@(triton_poi_fused__native_batch_norm_legit_no_training_relu_26)
        /*0008*/ 	.word	0x00000013


	//----- nvinfo : EIATTR_MIN_STACK_SIZE
	.align		4
.L_3:
        /*000c*/ 	.byte	0x04, 0x12
        /*000e*/ 	.short	(.L_5 - .L_4)
	.align		4
.L_4:
        /*0010*/ 	.word	index@(triton_poi_fused__native_batch_norm_legit_no_training_relu_26)
        /*0014*/ 	.word	0x00000000


	//----- nvinfo : EIATTR_FRAME_SIZE
	.align		4
.L_5:
        /*0018*/ 	.byte	0x04, 0x11
        /*001a*/ 	.short	(.L_7 - .L_6)
	.align		4
.L_6:
        /*001c*/ 	.word	index@(triton_poi_fused__native_batch_norm_legit_no_training_relu_26)
        /*0020*/ 	.word	0x00000000


	//----- nvinfo : EIATTR_MIN_STACK_SIZE
	.align		4
.L_7:
        /*0024*/ 	.byte	0x04, 0x12
        /*0026*/ 	.short	(.L_9 - .L_8)
	.align		4
.L_8:
        /*0028*/ 	.word	index@(triton_poi_fused__native_batch_norm_legit_no_training_relu_26)
        /*002c*/ 	.word	0x00000000
.L_9:


//--------------------- .nv.info.triton_poi_fused__native_batch_norm_legit_no_training_relu_26 --------------------------
	.section	.nv.info.triton_poi_fused__native_batch_norm_legit_no_training_relu_26,"",@"SHT_CUDA_INFO"
	.sectionflags	@""
	.align	4


	//----- nvinfo : EIATTR_CUDA_API_VERSION
	.align		4
        /*0000*/ 	.byte	0x04, 0x37
        /*0002*/ 	.short	(.L_11 - .L_10)
.L_10:
        /*0004*/ 	.word	0x0000007c


	//----- nvinfo : EIATTR_KPARAM_INFO
	.align		4
.L_11:
        /*0008*/ 	.byte	0x04, 0x17
        /*000a*/ 	.short	(.L_13 - .L_12)
.L_12:
        /*000c*/ 	.word	0x00000000
        /*0010*/ 	.short	0x0006
        /*0012*/ 	.short	0x0030
        /*0014*/ 	.byte	0x00, 0xf0, 0x11, 0x00


	//----- nvinfo : EIATTR_KPARAM_INFO
	.align		4
.L_13:
        /*0018*/ 	.byte	0x04, 0x17
        /*001a*/ 	.short	(.L_15 - .L_14)
.L_14:
        /*001c*/ 	.word	0x00000000
        /*0020*/ 	.short	0x0005
        /*0022*/ 	.short	0x0028
        /*0024*/ 	.byte	0x00, 0xf4, 0x21, 0x00


	//----- nvinfo : EIATTR_KPARAM_INFO
	.align		4
.L_15:
        /*0028*/ 	.byte	0x04, 0x17
        /*002a*/ 	.short	(.L_17 - .L_16)
.L_16:
        /*002c*/ 	.word	0x00000000
        /*0030*/ 	.short	0x0004
        /*0032*/ 	.short	0x0020
        /*0034*/ 	.byte	0x00, 0xf4, 0x21, 0x00


	//----- nvinfo : EIATTR_KPARAM_INFO
	.align		4
.L_17:
        /*0038*/ 	.byte	0x04, 0x17
        /*003a*/ 	.short	(.L_19 - .L_18)
.L_18:
        /*003c*/ 	.word	0x00000000
        /*0040*/ 	.short	0x0003
        /*0042*/ 	.short	0x0018
        /*0044*/ 	.byte	0x00, 0xf4, 0x21, 0x00


	//----- nvinfo : EIATTR_KPARAM_INFO
	.align		4
.L_19:
        /*0048*/ 	.byte	0x04, 0x17
        /*004a*/ 	.short	(.L_21 - .L_20)
.L_20:
        /*004c*/ 	.word	0x00000000
        /*0050*/ 	.short	0x0002
        /*0052*/ 	.short	0x0010
        /*0054*/ 	.byte	0x00, 0xf4, 0x21, 0x00


	//----- nvinfo : EIATTR_KPARAM_INFO
	.align		4
.L_21:
        /*0058*/ 	.byte	0x04, 0x17
        /*005a*/ 	.short	(.L_23 - .L_22)
.L_22:
        /*005c*/ 	.word	0x00000000
        /*0060*/ 	.short	0x0001
        /*0062*/ 	.short	0x0008
        /*0064*/ 	.byte	0x00, 0xf4, 0x21, 0x00


	//----- nvinfo : EIATTR_KPARAM_INFO
	.align		4
.L_23:
        /*0068*/ 	.byte	0x04, 0x17
        /*006a*/ 	.short	(.L_25 - .L_24)
.L_24:
        /*006c*/ 	.word	0x00000000
        /*0070*/ 	.short	0x0000
        /*0072*/ 	.short	0x0000
        /*0074*/ 	.byte	0x00, 0xf4, 0x21, 0x00


	//----- nvinfo : EIATTR_SPARSE_MMA_MASK
	.align		4
.L_25:
        /*0078*/ 	.byte	0x03, 0x50
        /*007a*/ 	.short	0x0000


	//----- nvinfo : EIATTR_MAXREG_COUNT
	.align		4
        /*007c*/ 	.byte	0x03, 0x1b
        /*007e*/ 	.short	0x00ff


	//----- nvinfo : EIATTR_EXIT_INSTR_OFFSETS
	.align		4
        /*0080*/ 	.byte	0x04, 0x1c
        /*0082*/ 	.short	(.L_27 - .L_26)


	//   ....[0]....
.L_26:
        /*0084*/ 	.word	0x00000380


	//   ....[1]....
        /*0088*/ 	.word	0x000003a0


	//----- nvinfo : EIATTR_REQNTID
	.align		4
.L_27:
        /*008c*/ 	.byte	0x04, 0x10
        /*008e*/ 	.short	(.L_29 - .L_28)
.L_28:
        /*0090*/ 	.word	0x00000080
        /*0094*/ 	.word	0x00000001
        /*0098*/ 	.word	0x00000001


	//----- nvinfo : EIATTR_CBANK_PARAM_SIZE
	.align		4
.L_29:
        /*009c*/ 	.byte	0x03, 0x19
        /*009e*/ 	.short	0x0034


	//----- nvinfo : EIATTR_PARAM_CBANK
	.align		4
        /*00a0*/ 	.byte	0x04, 0x0a
        /*00a2*/ 	.short	(.L_31 - .L_30)
	.align		4
.L_30:
        /*00a4*/ 	.word	index@(.nv.constant0.triton_poi_fused__native_batch_norm_legit_no_training_relu_26)
        /*00a8*/ 	.short	0x0210
        /*00aa*/ 	.short	0x0034


	//----- nvinfo : EIATTR_SW_WAR
	.align		4
.L_31:
        /*00ac*/ 	.byte	0x04, 0x36
        /*00ae*/ 	.short	(.L_33 - .L_32)
.L_32:
        /*00b0*/ 	.word	0x00000008
.L_33:


//--------------------- .nv.callgraph             --------------------------
	.section	.nv.callgraph,"",@"SHT_CUDA_CALLGRAPH"
	.align	4
	.sectionentsize	8
	.align		4
        /*0000*/ 	.word	0x00000000
	.align		4
        /*0004*/ 	.word	0xffffffff
	.align		4
        /*0008*/ 	.word	0x00000000
	.align		4
        /*000c*/ 	.word	0xfffffffe
	.align		4
        /*0010*/ 	.word	0x00000000
	.align		4
        /*0014*/ 	.word	0xfffffffd
	.align		4
        /*0018*/ 	.word	0x00000000
	.align		4
        /*001c*/ 	.word	0xfffffffc


//--------------------- .nv.constant4             --------------------------
	.section	.nv.constant4,"a",@progbits
	.align	8
	.align		8
.nv.constant4:
        /*0000*/ 	.dword	_$_str
	.align		8
        /*0008*/ 	.dword	_$_str_$_2


//--------------------- .text.triton_poi_fused__native_batch_norm_legit_no_training_relu_26 --------------------------
	.section	.text.triton_poi_fused__native_batch_norm_legit_no_training_relu_26,"ax",@progbits
	.align	128
        .global         triton_poi_fused__native_batch_norm_legit_no_training_relu_26
        .type           triton_poi_fused__native_batch_norm_legit_no_training_relu_26,@function
        .size           triton_poi_fused__native_batch_norm_legit_no_training_relu_26,(.L_x_1 - triton_poi_fused__native_batch_norm_legit_no_training_relu_26)
        .other          triton_poi_fused__native_batch_norm_legit_no_training_relu_26,@"STO_CUDA_ENTRY STV_DEFAULT"
triton_poi_fused__native_batch_norm_legit_no_training_relu_26:
.text.triton_poi_fused__native_batch_norm_legit_no_training_relu_26:
[----:B------:R-:W0:Y:S01]  /*0000*/  LDC R1, c[0x0][0x28] ;  /* 0x00000a00ff017b82 */ /* 0x000e220000000800 */
[----:B------:R-:W1:Y:S07]  /*0010*/  S2R R0, SR_TID.X ;  /* 0x0000000000007919 */ /* 0x000e6e0000002100 */
[----:B------:R-:W2:Y:S01]  /*0020*/  LDC.64 R8, c[0x0][0x220] ;  /* 0x00008800ff087b82 */ /* 0x000ea20000000a00 */
[----:B------:R-:W-:Y:S01]  /*0030*/  HFMA2.MMA R14, -RZ, RZ, 0, 0 ;  /* 0x00000000ff0e7435 */ /* 0x000fe200000001ff */
[----:B------:R-:W-:Y:S01]  /*0040*/  ULDC.64 UR4, c[0x0][0x208] ;  /* 0x0000820000047ab9 */ /* 0x000fe20000000a00 */
[----:B------:R-:W3:Y:S05]  /*0050*/  S2R R3, SR_CTAID.X ;  /* 0x0000000000037919 */ /* 0x000eea0000002500 */
[----:B------:R-:W4:Y:S08]  /*0060*/  LDC.64 R6, c[0x0][0x218] ;  /* 0x00008600ff067b82 */ /* 0x000f300000000a00 */
[----:B------:R-:W5:Y:S08]  /*0070*/  LDC.64 R10, c[0x0][0x228] ;  /* 0x00008a00ff0a7b82 */ /* 0x000f700000000a00 */
[----:B------:R-:W4:Y:S01]  /*0080*/  LDC.64 R12, c[0x0][0x230] ;  /* 0x00008c00ff0c7b82 */ /* 0x000f220000000a00 */
[----:B-1----:R-:W-:-:S02]  /*0090*/  LOP3.LUT R0, R0, 0x7f, RZ, 0xc0, !PT ;  /* 0x0000007f00007812 */ /* 0x002fc400078ec0ff */
[----:B---3--:R-:W-:Y:S02]  /*00a0*/  SHF.R.S32.HI R2, RZ, 0x18, R3 ;  /* 0x00000018ff027819 */ /* 0x008fe40000011403 */
[----:B------:R-:W-:Y:S02]  /*00b0*/  LEA R0, R3, R0, 0x7 ;  /* 0x0000000003007211 */ /* 0x000fe400078e38ff */
[----:B------:R-:W-:Y:S02]  /*00c0*/  SGXT R3, R2, 0x1 ;  /* 0x000000010203781a */ /* 0x000fe40000000200 */
[----:B------:R-:W-:Y:S02]  /*00d0*/  ISETP.GE.AND P0, PT, R0, 0x1400, PT ;  /* 0x000014000000780c */ /* 0x000fe40003f06270 */
[----:B------:R-:W-:-:S04]  /*00e0*/  LEA.HI R3, R3, R0, RZ, 0x2 ;  /* 0x0000000003037211 */ /* 0x000fc800078f10ff */
[----:B------:R-:W-:-:S05]  /*00f0*/  SHF.R.S32.HI R3, RZ, 0x2, R3 ;  /* 0x00000002ff037819 */ /* 0x000fca0000011403 */
[----:B------:R-:W-:-:S05]  /*0100*/  IMAD.HI R2, R3, 0x66666667, RZ ;  /* 0x6666666703027827 */ /* 0x000fca00078e02ff */
[----:B------:R-:W-:-:S04]  /*0110*/  SHF.R.U32.HI R5, RZ, 0x1f, R2 ;  /* 0x0000001fff057819 */ /* 0x000fc80000011602 */
[----:B------:R-:W-:Y:S02]  /*0120*/  LEA.HI.SX32 R2, R2, R5, 0x19 ;  /* 0x0000000502027211 */ /* 0x000fe400078fcaff */
[----:B------:R-:W1:Y:S03]  /*0130*/  LDC.64 R4, c[0x0][0x210] ;  /* 0x00008400ff047b82 */ /* 0x000e660000000a00 */
[----:B------:R-:W-:-:S04]  /*0140*/  IMAD R15, R2, -0x140, R3 ;  /* 0xfffffec0020f7824 */ /* 0x000fc800078e0203 */
[----:B--2---:R-:W-:-:S05]  /*0150*/  IMAD.WIDE R8, R15, 0x4, R8 ;  /* 0x000000040f087825 */ /* 0x004fca00078e0208 */
[----:B------:R5:W2:Y:S01]  /*0160*/  @!P0 LDG.E.EL R14, desc[UR4][R8.64] ;  /* 0x00000004080e8981 */ /* 0x000aa2000c2e1900 */
[----:B------:R-:W-:Y:S01]  /*0170*/  CS2R R2, SRZ ;  /* 0x0000000000027805 */ /* 0x000fe2000001ff00 */
[----:B----4-:R-:W-:-:S05]  /*0180*/  IMAD.WIDE R6, R15, 0x4, R6 ;  /* 0x000000040f067825 */ /* 0x010fca00078e0206 */
[----:B------:R-:W3:Y:S01]  /*0190*/  @!P0 LDG.E.EL R3, desc[UR4][R6.64] ;  /* 0x0000000406038981 */ /* 0x000ee2000c2e1900 */
[----:B-1----:R-:W-:-:S04]  /*01a0*/  IMAD.WIDE R4, R0, 0x4, R4 ;  /* 0x0000000400047825 */ /* 0x002fc800078e0204 */
[C---:B-----5:R-:W-:Y:S01]  /*01b0*/  IMAD.WIDE R8, R15.reuse, 0x4, R10 ;  /* 0x000000040f087825 */ /* 0x060fe200078e020a */
[----:B------:R1:W3:Y:S03]  /*01c0*/  @!P0 LDG.E R2, desc[UR4][R4.64] ;  /* 0x0000000404028981 */ /* 0x0002e6000c1e1900 */
[----:B0-----:R-:W-:Y:S01]  /*01d0*/  IMAD.WIDE R10, R15, 0x4, R12 ;  /* 0x000000040f0a7825 */ /* 0x001fe200078e020c */
[----:B------:R-:W-:-:S06]  /*01e0*/  CS2R R12, SRZ ;  /* 0x00000000000c7805 */ /* 0x000fcc000001ff00 */
[----:B------:R-:W4:Y:S01]  /*01f0*/  @!P0 LDG.E.EL R12, desc[UR4][R8.64] ;  /* 0x00000004080c8981 */ /* 0x000f22000c2e1900 */
[----:B------:R-:W-:Y:S01]  /*0200*/  MOV R16, 0x3e800000 ;  /* 0x3e80000000107802 */ /* 0x000fe20000000f00 */
[----:B-1----:R-:W0:Y:S02]  /*0210*/  LDC.64 R4, c[0x0][0x238] ;  /* 0x00008e00ff047b82 */ /* 0x002e240000000a00 */
[----:B------:R-:W4:Y:S01]  /*0220*/  @!P0 LDG.E.EL R13, desc[UR4][R10.64] ;  /* 0x000000040a0d8981 */ /* 0x000f22000c2e1900 */
[----:B------:R-:W-:-:S05]  /*0230*/  IMAD.HI R6, R0, 0x66666667, RZ ;  /* 0x6666666700067827 */ /* 0x000fca00078e02ff */
[----:B------:R-:W-:-:S04]  /*0240*/  SHF.R.U32.HI R7, RZ, 0x1f, R6 ;  /* 0x0000001fff077819 */ /* 0x000fc80000011606 */
[----:B------:R-:W-:-:S05]  /*0250*/  LEA.HI.SX32 R7, R6, R7, 0x17 ;  /* 0x0000000706077211 */ /* 0x000fca00078fbaff */
[----:B------:R-:W-:-:S04]  /*0260*/  IMAD R0, R7, -0x500, R0 ;  /* 0xfffffb0007007824 */ /* 0x000fc800078e0200 */
[----:B------:R-:W-:-:S04]  /*0270*/  IMAD R7, R7, 0x1800, R0 ;  /* 0x0000180007077824 */ /* 0x000fc800078e0200 */
[----:B0-----:R-:W-:-:S04]  /*0280*/  IMAD.WIDE R4, R7, 0x4, R4 ;  /* 0x0000000407047825 */ /* 0x001fc800078e0204 */
[----:B--2---:R-:W-:-:S04]  /*0290*/  FADD R14, R14, 9.9999997473787516356e-06 ;  /* 0x3727c5ac0e0e7421 */ /* 0x004fc80000000000 */
[----:B------:R-:W0:Y:S02]  /*02a0*/  MUFU.SQRT R15, R14 ;  /* 0x0000000e000f7308 */ /* 0x000e240000002000 */
[C---:B0-----:R-:W-:Y:S02]  /*02b0*/  FSETP.GT.AND P1, PT, R15.reuse, 8.50705917302346158658e+37, PT ;  /* 0x7e8000000f00780b */ /* 0x041fe40003f24000 */
[----:B------:R-:W-:-:S11]  /*02c0*/  FSETP.GEU.AND P2, PT, R15, 1.175494350822287508e-38, PT ;  /* 0x008000000f00780b */ /* 0x000fd60003f4e000 */
[----:B------:R-:W-:-:S04]  /*02d0*/  @P1 FMUL R15, R15, 0.25 ;  /* 0x3e8000000f0f1820 */ /* 0x000fc80000400000 */
[----:B------:R-:W-:-:S06]  /*02e0*/  @!P2 FMUL R15, R15, 16777216 ;  /* 0x4b8000000f0fa820 */ /* 0x000fcc0000400000 */
[----:B------:R-:W0:Y:S01]  /*02f0*/  MUFU.RCP R15, R15 ;  /* 0x0000000f000f7308 */ /* 0x000e220000001000 */
[----:B------:R-:W-:Y:S01]  /*0300*/  FSEL R16, R16, 1, P1 ;  /* 0x3f80000010107808 */ /* 0x000fe20000800000 */
[----:B---3--:R-:W-:-:S04]  /*0310*/  FADD R2, -R3, R2 ;  /* 0x0000000203027221 */ /* 0x008fc80000000100 */
[----:B------:R-:W-:-:S04]  /*0320*/  @!P2 FMUL R16, R16, 16777216 ;  /* 0x4b8000001010a820 */ /* 0x000fc80000400000 */
[----:B0-----:R-:W-:-:S04]  /*0330*/  FMUL R3, R15, R16 ;  /* 0x000000100f037220 */ /* 0x001fc80000400000 */
[----:B------:R-:W-:-:S04]  /*0340*/  FMUL R2, R2, R3 ;  /* 0x0000000302027220 */ /* 0x000fc80000400000 */
[----:B----4-:R-:W-:-:S05]  /*0350*/  FFMA R2, R2, R12, R13 ;  /* 0x0000000c02027223 */ /* 0x010fca000000000d */
[----:B------:R-:W-:-:S04]  /*0360*/  FSETP.GEU.AND P1, PT, R2, RZ, PT ;  /* 0x000000ff0200720b */ /* 0x000fc80003f2e000 */
[----:B------:R-:W-:Y:S01]  /*0370*/  FSEL R3, R2, RZ, P1 ;  /* 0x000000ff02037208 */ /* 0x000fe20000800000 */
[----:B------:R-:W-:Y:S08]  /*0380*/  @P0 EXIT ;  /* 0x000000000000094d */ /* 0x000ff00003800000 */
[----:B------:R-:W-:Y:S01]  /*0390*/  STG.E desc[UR4][R4.64], R3 ;  /* 0x0000000304007986 */ /* 0x000fe2000c101904 */
[----:B------:R-:W-:Y:S05]  /*03a0*/  EXIT ;  /* 0x000000000000794d */ /* 0x000fea0003800000 */
.L_x_0:
[----:B------:R-:W-:-:S00]  /*03b0*/  BRA `(.L_x_0) ;  /* 0xfffffffc00fc7947 */ /* 0x000fc0000383ffff */
[----:B------:R-:W-:-:S00]  /*03c0*/  NOP ;  /* 0x0000000000007918 */ /* 0x000fc00000000000 */
        /* <DEDUP_REMOVED lines=11> */
.L_x_1:


//--------------------- .nv.global.init           --------------------------
	.section	.nv.global.init,"aw",@progbits
.nv.global.init:
	.type		_$_str,@object
	.size		_$_str,(_$_str_$_2 - _$_str)
_$_str:
        /*0000*/ 	.byte	0x5f, 0x5f, 0x43, 0x55, 0x44, 0x41, 0x5f, 0x46, 0x54, 0x5a, 0x00
	.type		_$_str_$_2,@object
	.size		_$_str_$_2,(.L_1 - _$_str_$_2)
_$_str_$_2:
        /*000b*/ 	.byte	0x5f, 0x5f, 0x43, 0x55, 0x44, 0x41, 0x5f, 0x50, 0x52, 0x45, 0x43, 0x5f, 0x53, 0x51, 0x52, 0x54
        /*001b*/ 	.byte	0x00
.L_1:


//--------------------- .nv.constant0.triton_poi_fused__native_batch_norm_legit_no_training_relu_26 --------------------------
	.section	.nv.constant0.triton_poi_fused__native_batch_norm_legit_no_training_relu_26,"a",@progbits
	.sectionflags	@""
	.align	4
.nv.constant0.triton_poi_fused__native_batch_norm_legit_no_training_relu_26:
	.zero		580
